	.headerflags	@"EF_CUDA_TEXMODE_UNIFIED EF_CUDA_64BIT_ADDRESS EF_CUDA_ACCELERATORS EF_CUDA_SM90 EF_CUDA_VIRTUAL_SM(EF_CUDA_SM90)"
	.elftype	@"ET_EXEC"


//--------------------- .nv.info                  --------------------------
	.section	.nv.info,"",@"SHT_CUDA_INFO"
	.align	4


	//----- nvinfo : EIATTR_REGCOUNT
	.align		4
        /*0000*/ 	.byte	0x04, 0x2f
        /*0002*/ 	.short	(.L_1 - .L_0)
	.align		4
.L_0:
        /*0004*/ 	.word	index@(triton_poi_fused_add_relu_threshold_backward_1)
        /*0008*/ 	.word	0x0000000e


	//----- nvinfo : EIATTR_MIN_STACK_SIZE
	.align		4
.L_1:
        /*000c*/ 	.byte	0x04, 0x12
        /*000e*/ 	.short	(.L_3 - .L_2)
	.align		4
.L_2:
        /*0010*/ 	.word	index@(triton_poi_fused_add_relu_threshold_backward_1)
        /*0014*/ 	.word	0x00000000


	//----- nvinfo : EIATTR_FRAME_SIZE
	.align		4
.L_3:
        /*0018*/ 	.byte	0x04, 0x11
        /*001a*/ 	.short	(.L_5 - .L_4)
	.align		4
.L_4:
        /*001c*/ 	.word	index@(triton_poi_fused_add_relu_threshold_backward_1)
        /*0020*/ 	.word	0x00000000


	//----- nvinfo : EIATTR_MIN_STACK_SIZE
	.align		4
.L_5:
        /*0024*/ 	.byte	0x04, 0x12
        /*0026*/ 	.short	(.L_7 - .L_6)
	.align		4
.L_6:
        /*0028*/ 	.word	index@(triton_poi_fused_add_relu_threshold_backward_1)
        /*002c*/ 	.word	0x00000000
.L_7:


//--------------------- .nv.info.triton_poi_fused_add_relu_threshold_backward_1 --------------------------
	.section	.nv.info.triton_poi_fused_add_relu_threshold_backward_1,"",@"SHT_CUDA_INFO"
	.sectionflags	@""
	.align	4


	//----- nvinfo : EIATTR_CUDA_API_VERSION
	.align		4
        /*0000*/ 	.byte	0x04, 0x37
        /*0002*/ 	.short	(.L_9 - .L_8)
.L_8:
        /*0004*/ 	.word	0x0000007c


	//----- nvinfo : EIATTR_KPARAM_INFO
	.align		4
.L_9:
        /*0008*/ 	.byte	0x04, 0x17
        /*000a*/ 	.short	(.L_11 - .L_10)
.L_10:
        /*000c*/ 	.word	0x00000000
        /*0010*/ 	.short	0x0003
        /*0012*/ 	.short	0x0018
        /*0014*/ 	.byte	0x00, 0xf0, 0x11, 0x00


	//----- nvinfo : EIATTR_KPARAM_INFO
	.align		4
.L_11:
        /*0018*/ 	.byte	0x04, 0x17
        /*001a*/ 	.short	(.L_13 - .L_12)
.L_12:
        /*001c*/ 	.word	0x00000000
        /*0020*/ 	.short	0x0002
        /*0022*/ 	.short	0x0010
        /*0024*/ 	.byte	0x00, 0xf4, 0x21, 0x00


	//----- nvinfo : EIATTR_KPARAM_INFO
	.align		4
.L_13:
        /*0028*/ 	.byte	0x04, 0x17
        /*002a*/ 	.short	(.L_15 - .L_14)
.L_14:
        /*002c*/ 	.word	0x00000000
        /*0030*/ 	.short	0x0001
        /*0032*/ 	.short	0x0008
        /*0034*/ 	.byte	0x00, 0xf4, 0x21, 0x00


	//----- nvinfo : EIATTR_KPARAM_INFO
	.align		4
.L_15:
        /*0038*/ 	.byte	0x04, 0x17
        /*003a*/ 	.short	(.L_17 - .L_16)
.L_16:
        /*003c*/ 	.word	0x00000000
        /*0040*/ 	.short	0x0000
        /*0042*/ 	.short	0x0000
        /*0044*/ 	.byte	0x00, 0xf4, 0x21, 0x00


	//----- nvinfo : EIATTR_SPARSE_MMA_MASK
	.align		4
.L_17:
        /*0048*/ 	.byte	0x03, 0x50
        /*004a*/ 	.short	0x0000


	//----- nvinfo : EIATTR_MAXREG_COUNT
	.align		4
        /*004c*/ 	.byte	0x03, 0x1b
        /*004e*/ 	.short	0x00ff


	//----- nvinfo : EIATTR_EXIT_INSTR_OFFSETS
	.align		4
        /*0050*/ 	.byte	0x04, 0x1c
        /*0052*/ 	.short	(.L_19 - .L_18)


	//   ....[0]....
.L_18:
        /*0054*/ 	.word	0x000001d0


	//   ....[1]....
        /*0058*/ 	.word	0x000001f0


	//----- nvinfo : EIATTR_REQNTID
	.align		4
.L_19:
        /*005c*/ 	.byte	0x04, 0x10
        /*005e*/ 	.short	(.L_21 - .L_20)
.L_20:
        /*0060*/ 	.word	0x00000080
        /*0064*/ 	.word	0x00000001
        /*0068*/ 	.word	0x00000001


	//----- nvinfo : EIATTR_CBANK_PARAM_SIZE
	.align		4
.L_21:
        /*006c*/ 	.byte	0x03, 0x19
        /*006e*/ 	.short	0x001c


	//----- nvinfo : EIATTR_PARAM_CBANK
	.align		4
        /*0070*/ 	.byte	0x04, 0x0a
        /*0072*/ 	.short	(.L_23 - .L_22)
	.align		4
.L_22:
        /*0074*/ 	.word	index@(.nv.constant0.triton_poi_fused_add_relu_threshold_backward_1)
        /*0078*/ 	.short	0x0210
        /*007a*/ 	.short	0x001c


	//----- nvinfo : EIATTR_SW_WAR
	.align		4
.L_23:
        /*007c*/ 	.byte	0x04, 0x36
        /*007e*/ 	.short	(.L_25 - .L_24)
.L_24:
        /*0080*/ 	.word	0x00000008
.L_25:


//--------------------- .nv.callgraph             --------------------------
	.section	.nv.callgraph,"",@"SHT_CUDA_CALLGRAPH"
	.align	4
	.sectionentsize	8
	.align		4
        /*0000*/ 	.word	0x00000000
	.align		4
        /*0004*/ 	.word	0xffffffff
	.align		4
        /*0008*/ 	.word	0x00000000
	.align		4
        /*000c*/ 	.word	0xfffffffe
	.align		4
        /*0010*/ 	.word	0x00000000
	.align		4
        /*0014*/ 	.word	0xfffffffd
	.align		4
        /*0018*/ 	.word	0x00000000
	.align		4
        /*001c*/ 	.word	0xfffffffc


//--------------------- .text.triton_poi_fused_add_relu_threshold_backward_1 --------------------------
	.section	.text.triton_poi_fused_add_relu_threshold_backward_1,"ax",@progbits
	.align	128
        .global         triton_poi_fused_add_relu_threshold_backward_1
        .type           triton_poi_fused_add_relu_threshold_backward_1,@function
        .size           triton_poi_fused_add_relu_threshold_backward_1,(.L_x_1 - triton_poi_fused_add_relu_threshold_backward_1)
        .other          triton_poi_fused_add_relu_threshold_backward_1,@"STO_CUDA_ENTRY STV_DEFAULT"
triton_poi_fused_add_relu_threshold_backward_1:
.text.triton_poi_fused_add_relu_threshold_backward_1:
[----:B------:R-:W0:Y:S02]  /*0000*/  LDC R1, c[0x0][0x28] ;  /* 0x00000a00ff017b82 */ /* 0x000e240000000800 */
[----:B------:R-:W1:Y:S01]  /*0010*/  S2R R0, SR_TID.X ;  /* 0x0000000000007919 */ /* 0x000e620000002100 */
[----:B------:R-:W2:Y:S01]  /*0020*/  LDC.64 R4, c[0x0][0x218] ;  /* 0x00008600ff047b82 */ /* 0x000ea20000000a00 */
[----:B------:R-:W-:Y:S01]  /*0030*/  ULDC.64 UR4, c[0x0][0x208] ;  /* 0x0000820000047ab9 */ /* 0x000fe20000000a00 */
[----:B------:R-:W-:Y:S01]  /*0040*/  ULDC.64 UR6, c[0x0][0x220] ;  /* 0x0000880000067ab9 */ /* 0x000fe20000000a00 */
[----:B------:R-:W3:Y:S05]  /*0050*/  S2R R7, SR_CTAID.X ;  /* 0x0000000000077919 */ /* 0x000eea0000002500 */
[----:B------:R-:W4:Y:S01]  /*0060*/  LDC.64 R2, c[0x0][0x210] ;  /* 0x00008400ff027b82 */ /* 0x000f220000000a00 */
[----:B-1----:R-:W-:-:S02]  /*0070*/  LOP3.LUT R0, R0, 0x7f, RZ, 0xc0, !PT ;  /* 0x0000007f00007812 */ /* 0x002fc400078ec0ff */
[----:B---3--:R-:W-:-:S03]  /*0080*/  SHF.R.S32.HI R6, RZ, 0x18, R7 ;  /* 0x00000018ff067819 */ /* 0x008fc60000011407 */
[----:B------:R-:W-:Y:S01]  /*0090*/  IMAD R7, R7, 0x80, R0 ;  /* 0x0000008007077824 */ /* 0x000fe200078e0200 */
[----:B------:R-:W-:-:S03]  /*00a0*/  SGXT R0, R6, 0x1 ;  /* 0x000000010600781a */ /* 0x000fc60000000200 */
[C---:B----4-:R-:W-:Y:S01]  /*00b0*/  IMAD.WIDE R2, R7.reuse, 0x4, R2 ;  /* 0x0000000407027825 */ /* 0x050fe200078e0202 */
[----:B------:R-:W-:Y:S02]  /*00c0*/  ISETP.GE.AND P0, PT, R7, 0x100, PT ;  /* 0x000001000700780c */ /* 0x000fe40003f06270 */
[----:B------:R-:W-:-:S04]  /*00d0*/  LEA.HI R0, R0, R7, RZ, 0x2 ;  /* 0x0000000700007211 */ /* 0x000fc800078f10ff */
[----:B------:R-:W-:-:S05]  /*00e0*/  LOP3.LUT R0, R0, 0xfffffffc, RZ, 0xc0, !PT ;  /* 0xfffffffc00007812 */ /* 0x000fca00078ec0ff */
[----:B------:R-:W-:Y:S02]  /*00f0*/  IMAD.IADD R9, R7, 0x1, -R0 ;  /* 0x0000000107097824 */ /* 0x000fe400078e0a00 */
[----:B------:R-:W-:Y:S02]  /*0100*/  IMAD.MOV.U32 R0, RZ, RZ, RZ ;  /* 0x000000ffff007224 */ /* 0x000fe400078e00ff */
[----:B--2---:R-:W-:-:S04]  /*0110*/  IMAD.WIDE R4, R9, 0x4, R4 ;  /* 0x0000000409047825 */ /* 0x004fc800078e0204 */
[----:B------:R-:W-:Y:S01]  /*0120*/  IMAD.MOV.U32 R9, RZ, RZ, RZ ;  /* 0x000000ffff097224 */ /* 0x000fe200078e00ff */
[----:B------:R-:W2:Y:S05]  /*0130*/  @!P0 LDG.E R0, desc[UR4][R2.64] ;  /* 0x0000000402008981 */ /* 0x000eaa000c1e1900 */
[----:B------:R-:W2:Y:S02]  /*0140*/  @!P0 LDG.E.EL R9, desc[UR4][R4.64] ;  /* 0x0000000404098981 */ /* 0x000ea4000c2e1900 */
[----:B--2---:R-:W-:Y:S01]  /*0150*/  FADD R6, R9, R0 ;  /* 0x0000000009067221 */ /* 0x004fe20000000000 */
[----:B------:R-:W-:-:S04]  /*0160*/  FSETP.GEU.AND P1, PT, R0, -R9, PT ;  /* 0x800000090000720b */ /* 0x000fc80003f2e000 */
[----:B------:R-:W-:Y:S02]  /*0170*/  FSEL R9, R6, RZ, P1 ;  /* 0x000000ff06097208 */ /* 0x000fe40000800000 */
[----:B------:R-:W-:Y:S02]  /*0180*/  IADD3 R6, P1, R7, UR6, RZ ;  /* 0x0000000607067c10 */ /* 0x000fe4000ff3e0ff */
[----:B------:R-:W-:Y:S01]  /*0190*/  FSETP.GTU.AND P2, PT, R9, RZ, PT ;  /* 0x000000ff0900720b */ /* 0x000fe20003f4c000 */
[----:B------:R1:W-:Y:S01]  /*01a0*/  @!P0 STG.E desc[UR4][R2.64], R9 ;  /* 0x0000000902008986 */ /* 0x0003e2000c101904 */
[----:B------:R-:W-:Y:S02]  /*01b0*/  LEA.HI.X.SX32 R7, R7, UR7, 0x1, P1 ;  /* 0x0000000707077c11 */ /* 0x000fe400088f0eff */
[----:B------:R-:W-:Y:S01]  /*01c0*/  SEL R11, RZ, 0x1, P2 ;  /* 0x00000001ff0b7807 */ /* 0x000fe20001000000 */
[----:B------:R-:W-:Y:S08]  /*01d0*/  @P0 EXIT ;  /* 0x000000000000094d */ /* 0x000ff00003800000 */
[----:B------:R-:W-:Y:S01]  /*01e0*/  STG.E.U8 desc[UR4][R6.64], R11 ;  /* 0x0000000b06007986 */ /* 0x000fe2000c101104 */
[----:B------:R-:W-:Y:S05]  /*01f0*/  EXIT ;  /* 0x000000000000794d */ /* 0x000fea0003800000 */
.L_x_0:
[----:B------:R-:W-:-:S00]  /*0200*/  BRA `(.L_x_0) ;  /* 0xfffffffc00fc7947 */ /* 0x000fc0000383ffff */
[----:B------:R-:W-:-:S00]  /*0210*/  NOP ;  /* 0x0000000000007918 */ /* 0x000fc00000000000 */
        /* <DEDUP_REMOVED lines=14> */
.L_x_1:


//--------------------- .nv.constant0.triton_poi_fused_add_relu_threshold_backward_1 --------------------------
	.section	.nv.constant0.triton_poi_fused_add_relu_threshold_backward_1,"a",@progbits
	.sectionflags	@""
	.align	4
.nv.constant0.triton_poi_fused_add_relu_threshold_backward_1:
	.zero		556
